	.target	sm_120a

	.elftype	@"ET_EXEC"


//--------------------- .note.nv.tkinfo           --------------------------
	.section	.note.nv.tkinfo,"",@"SHT_NOTE"
	.sectionflags	@"SHF_NOTE_NV_TKINFO"
	.tkinfo
        /*0018*/ 	.word	0x00000080
        /*0030*/ 	.string	""
        /*0030*/ 	.string	"ptxas"
        /*0030*/ 	.string	"Cuda compilation tools, release 12.8, V12.8.93"
        /*0030*/ 	.string	"Build cuda_12.8.r12.8/compiler.35583870_0"
        /*0030*/ 	.string	"-v  -lineinfo  -arch sm_120a "



//--------------------- .note.nv.cuver            --------------------------
	.section	.note.nv.cuver,"",@"SHT_NOTE"
	.sectionflags	@"SHF_NOTE_NV_CUVER"
        /*0018*/ 	.short	0x0001
        /*001a*/ 	.short	0x0078
        /*001c*/ 	.short	0x0001
        /*001e*/ 	.short	0x0000
        /*0020*/ 	.short	0x0001
        /*0022*/ 	.short	0x0000


//--------------------- .nv.info                  --------------------------
	.section	.nv.info,"",@"SHT_CUDA_INFO"
	.align	4


	//----- nvinfo : EIATTR_REGCOUNT
	.align		4
        /*0000*/ 	.byte	0x04, 0x2f
        /*0002*/ 	.short	(.L_1 - .L_0)
	.align		4
.L_0:
        /*0004*/ 	.word	index@(triton_poi_fused_add_copy_1)
        /*0008*/ 	.word	0x00000014


	//----- nvinfo : EIATTR_FRAME_SIZE
	.align		4
.L_1:
        /*000c*/ 	.byte	0x04, 0x11
        /*000e*/ 	.short	(.L_3 - .L_2)
	.align		4
.L_2:
        /*0010*/ 	.word	index@(triton_poi_fused_add_copy_1)
        /*0014*/ 	.word	0x00000000


	//----- nvinfo : EIATTR_MIN_STACK_SIZE
	.align		4
.L_3:
        /*0018*/ 	.byte	0x04, 0x12
        /*001a*/ 	.short	(.L_5 - .L_4)
	.align		4
.L_4:
        /*001c*/ 	.word	index@(triton_poi_fused_add_copy_1)
        /*0020*/ 	.word	0x00000000
.L_5:


//--------------------- .nv.info.triton_poi_fused_add_copy_1 --------------------------
	.section	.nv.info.triton_poi_fused_add_copy_1,"",@"SHT_CUDA_INFO"
	.sectionflags	@""
	.align	4


	//----- nvinfo : EIATTR_CUDA_API_VERSION
	.align		4
        /*0000*/ 	.byte	0x04, 0x37
        /*0002*/ 	.short	(.L_7 - .L_6)
.L_6:
        /*0004*/ 	.word	0x00000080


	//----- nvinfo : EIATTR_KPARAM_INFO
	.align		4
.L_7:
        /*0008*/ 	.byte	0x04, 0x17
        /*000a*/ 	.short	(.L_9 - .L_8)
.L_8:
        /*000c*/ 	.word	0x00000000
        /*0010*/ 	.short	0x0003
        /*0012*/ 	.short	0x0018
        /*0014*/ 	.byte	0x00, 0xf4, 0x21, 0x00


	//----- nvinfo : EIATTR_KPARAM_INFO
	.align		4
.L_9:
        /*0018*/ 	.byte	0x04, 0x17
        /*001a*/ 	.short	(.L_11 - .L_10)
.L_10:
        /*001c*/ 	.word	0x00000000
        /*0020*/ 	.short	0x0002
        /*0022*/ 	.short	0x0010
        /*0024*/ 	.byte	0x00, 0xf0, 0x11, 0x00


	//----- nvinfo : EIATTR_KPARAM_INFO
	.align		4
.L_11:
        /*0028*/ 	.byte	0x04, 0x17
        /*002a*/ 	.short	(.L_13 - .L_12)
.L_12:
        /*002c*/ 	.word	0x00000000
        /*0030*/ 	.short	0x0001
        /*0032*/ 	.short	0x0008
        /*0034*/ 	.byte	0x00, 0xf4, 0x21, 0x00


	//----- nvinfo : EIATTR_KPARAM_INFO
	.align		4
.L_13:
        /*0038*/ 	.byte	0x04, 0x17
        /*003a*/ 	.short	(.L_15 - .L_14)
.L_14:
        /*003c*/ 	.word	0x00000000
        /*0040*/ 	.short	0x0000
        /*0042*/ 	.short	0x0000
        /*0044*/ 	.byte	0x00, 0xf4, 0x21, 0x00


	//----- nvinfo : EIATTR_SPARSE_MMA_MASK
	.align		4
.L_15:
        /*0048*/ 	.byte	0x03, 0x50
        /*004a*/ 	.short	0x0000


	//----- nvinfo : EIATTR_MAXREG_COUNT
	.align		4
        /*004c*/ 	.byte	0x03, 0x1b
        /*004e*/ 	.short	0x00ff


	//----- nvinfo : EIATTR_VRC_CTA_INIT_COUNT
	.align		4
        /*0050*/ 	.byte	0x02, 0x4a
	.zero		1
	.zero		1


	//----- nvinfo : EIATTR_EXIT_INSTR_OFFSETS
	.align		4
        /*0054*/ 	.byte	0x04, 0x1c
        /*0056*/ 	.short	(.L_17 - .L_16)


	//   ....[0]....
.L_16:
        /*0058*/ 	.word	0x00000520


	//----- nvinfo : EIATTR_REQNTID
	.align		4
.L_17:
        /*005c*/ 	.byte	0x04, 0x10
        /*005e*/ 	.short	(.L_19 - .L_18)
.L_18:
        /*0060*/ 	.word	0x00000100
        /*0064*/ 	.word	0x00000001
        /*0068*/ 	.word	0x00000001


	//----- nvinfo : EIATTR_CBANK_PARAM_SIZE
	.align		4
.L_19:
        /*006c*/ 	.byte	0x03, 0x19
        /*006e*/ 	.short	0x0020


	//----- nvinfo : EIATTR_PARAM_CBANK
	.align		4
        /*0070*/ 	.byte	0x04, 0x0a
        /*0072*/ 	.short	(.L_21 - .L_20)
	.align		4
.L_20:
        /*0074*/ 	.word	index@(.nv.constant0.triton_poi_fused_add_copy_1)
        /*0078*/ 	.short	0x0380
        /*007a*/ 	.short	0x0020


	//----- nvinfo : EIATTR_SW_WAR
	.align		4
.L_21:
        /*007c*/ 	.byte	0x04, 0x36
        /*007e*/ 	.short	(.L_23 - .L_22)
.L_22:
        /*0080*/ 	.word	0x00000000
.L_23:


//--------------------- .nv.compat                --------------------------
	.section	.nv.compat,"",@"SHT_CUDA_COMPAT_INFO"
	.align	4
        /*0000*/ 	.byte	0x02, 0x02, 0x01, 0x00, 0x02, 0x05, 0x05, 0x00, 0x02, 0x03, 0x00, 0x00, 0x02, 0x06, 0x01, 0x00


//--------------------- .nv.callgraph             --------------------------
	.section	.nv.callgraph,"",@"SHT_CUDA_CALLGRAPH"
	.align	4
	.sectionentsize	8
	.align		4
        /*0000*/ 	.word	0x00000000
	.align		4
        /*0004*/ 	.word	0xffffffff
	.align		4
        /*0008*/ 	.word	0x00000000
	.align		4
        /*000c*/ 	.word	0xfffffffe
	.align		4
        /*0010*/ 	.word	0x00000000
	.align		4
        /*0014*/ 	.word	0xfffffffd
	.align		4
        /*0018*/ 	.word	0x00000000
	.align		4
        /*001c*/ 	.word	0xfffffffc


//--------------------- .text.triton_poi_fused_add_copy_1 --------------------------
	.section	.text.triton_poi_fused_add_copy_1,"ax",@progbits
	.align	128
        .global         triton_poi_fused_add_copy_1
        .type           triton_poi_fused_add_copy_1,@function
        .size           triton_poi_fused_add_copy_1,(.L_x_1 - triton_poi_fused_add_copy_1)
        .other          triton_poi_fused_add_copy_1,@"STO_CUDA_ENTRY STV_DEFAULT"
triton_poi_fused_add_copy_1:
.text.triton_poi_fused_add_copy_1:
[----:B------:R-:W-:Y:S01]  /*0000*/  LDC R1, c[0x0][0x37c] ;  /* 0x0000df00ff017b82 */ /* 0x000fe20000000800 */
[----:B------:R-:W0:Y:S07]  /*0010*/  S2R R0, SR_TID.X ;  /* 0x0000000000007919 */ /* 0x000e2e0000002100 */
[----:B------:R-:W1:Y:S01]  /*0020*/  LDC.64 R8, c[0x0][0x380] ;  /* 0x0000e000ff087b82 */ /* 0x000e620000000a00 */
[----:B------:R-:W-:Y:S01]  /*0030*/  HFMA2 R4, -RZ, RZ, 0, 1.78813934326171875e-07 ;  /* 0x00000003ff047431 */ /* 0x000fe200000001ff */
[----:B------:R-:W-:Y:S01]  /*0040*/  MOV R11, 0x3 ;  /* 0x00000003000b7802 */ /* 0x000fe20000000f00 */
[----:B------:R-:W2:Y:S01]  /*0050*/  S2R R3, SR_CTAID.X ;  /* 0x0000000000037919 */ /* 0x000ea20000002500 */
[----:B------:R-:W-:-:S02]  /*0060*/  UMOV UR4, 0xf0 ;  /* 0x000000f000047882 */ /* 0x000fc40000000000 */
[----:B------:R-:W-:Y:S01]  /*0070*/  USHF.R.U32 UR4, UR4, 0x4, URZ ;  /* 0x0000000404047899 */ /* 0x000fe200080016ff */
[----:B------:R-:W-:-:S03]  /*0080*/  UMOV UR5, 0x140 ;  /* 0x0000014000057882 */ /* 0x000fc60000000000 */
[----:B------:R-:W-:-:S04]  /*0090*/  ULOP3.LUT UR5, UR5, 0xf, UR4, 0xf8, !UPT ;  /* 0x0000000f05057892 */ /* 0x000fc8000f8ef804 */
[----:B------:R-:W-:Y:S01]  /*00a0*/  USHF.L.U32 UR5, UR5, 0x14, URZ ;  /* 0x0000001405057899 */ /* 0x000fe200080006ff */
[----:B------:R-:W-:Y:S01]  /*00b0*/  UMOV UR4, URZ ;  /* 0x000000ff00047c82 */ /* 0x000fe20008000000 */
[----:B0-----:R-:W-:-:S05]  /*00c0*/  IMAD.SHL.U32 R0, R0, 0x2, RZ ;  /* 0x0000000200007824 */ /* 0x001fca00078e00ff */
[----:B------:R-:W-:-:S05]  /*00d0*/  LOP3.LUT R0, R0, 0x1fe, RZ, 0xc0, !PT ;  /* 0x000001fe00007812 */ /* 0x000fca00078ec0ff */
[----:B--2---:R-:W-:-:S04]  /*00e0*/  IMAD R0, R3, 0x200, R0 ;  /* 0x0000020003007824 */ /* 0x004fc800078e0200 */
[C---:B------:R-:W-:Y:S01]  /*00f0*/  IMAD.HI R2, R0.reuse, 0x55555556, RZ ;  /* 0x5555555600027827 */ /* 0x040fe200078e02ff */
[----:B------:R-:W-:-:S04]  /*0100*/  IADD3 R7, PT, PT, R0, 0x1, RZ ;  /* 0x0000000100077810 */ /* 0x000fc80007ffe0ff */
[----:B------:R-:W-:Y:S01]  /*0110*/  LEA.HI R13, R2, R2, RZ, 0x1 ;  /* 0x00000002020d7211 */ /* 0x000fe200078f08ff */
[----:B------:R-:W-:-:S04]  /*0120*/  IMAD.HI R3, R7, 0x55555556, RZ ;  /* 0x5555555607037827 */ /* 0x000fc800078e02ff */
[----:B------:R-:W-:Y:S01]  /*0130*/  IMAD R5, R13, R4, 0x2 ;  /* 0x000000020d057424 */ /* 0x000fe200078e0204 */
[----:B------:R-:W-:-:S03]  /*0140*/  LEA.HI R2, R3, R3, RZ, 0x1 ;  /* 0x0000000303027211 */ /* 0x000fc600078f08ff */
[----:B-1----:R-:W-:-:S04]  /*0150*/  IMAD.WIDE R4, R5, 0x4, R8 ;  /* 0x0000000405047825 */ /* 0x002fc800078e0208 */
[----:B------:R-:W-:-:S04]  /*0160*/  IMAD R3, R2, R11, 0x2 ;  /* 0x0000000202037424 */ /* 0x000fc800078e020b */
[----:B------:R-:W-:Y:S02]  /*0170*/  IMAD.WIDE R8, R3, 0x4, R8 ;  /* 0x0000000403087825 */ /* 0x000fe400078e0208 */
[----:B------:R-:W2:Y:S04]  /*0180*/  LDG.E.EL R3, desc[UR4][R4.64] ;  /* 0x0000000404037981 */ /* 0x000ea8000c2e1900 */
[----:B------:R0:W3:Y:S01]  /*0190*/  LDG.E.EL R6, desc[UR4][R8.64] ;  /* 0x0000000408067981 */ /* 0x0000e2000c2e1900 */
[C---:B------:R-:W-:Y:S01]  /*01a0*/  IMAD.HI R10, R0.reuse, 0x2aaaaaab, RZ ;  /* 0x2aaaaaab000a7827 */ /* 0x040fe200078e02ff */
[----:B------:R-:W-:Y:S01]  /*01b0*/  SHF.R.S32.HI R12, RZ, 0x1f, R13 ;  /* 0x0000001fff0c7819 */ /* 0x000fe2000001140d */
[----:B------:R-:W1:Y:S01]  /*01c0*/  LDCU.64 UR4, c[0x0][0x358] ;  /* 0x00006b00ff0477ac */ /* 0x000e620008000a00 */
[C---:B------:R-:W-:Y:S01]  /*01d0*/  ISETP.GE.AND P5, PT, R0.reuse, 0xa800, PT ;  /* 0x0000a8000000780c */ /* 0x040fe20003fa6270 */
[----:B------:R-:W-:Y:S01]  /*01e0*/  IMAD.HI R14, R0, 0x30c30c31, RZ ;  /* 0x30c30c31000e7827 */ /* 0x000fe200078e02ff */
[----:B------:R-:W-:-:S02]  /*01f0*/  SHF.R.U32.HI R11, RZ, 0x1f, R10 ;  /* 0x0000001fff0b7819 */ /* 0x000fc4000001160a */
[----:B------:R-:W-:Y:S01]  /*0200*/  LEA.HI R12, R12, R13, RZ, 0x5 ;  /* 0x0000000d0c0c7211 */ /* 0x000fe200078f28ff */
[----:B------:R-:W-:Y:S01]  /*0210*/  IMAD R7, R2, -0x3, R7 ;  /* 0xfffffffd02077824 */ /* 0x000fe200078e0207 */
[----:B------:R-:W-:Y:S01]  /*0220*/  LEA.HI.SX32 R11, R10, R11, 0x1c ;  /* 0x0000000b0a0b7211 */ /* 0x000fe200078fe2ff */
[----:B------:R-:W-:Y:S01]  /*0230*/  HFMA2 R10, -RZ, RZ, 0, 0 ;  /* 0x00000000ff0a7431 */ /* 0x000fe200000001ff */
[----:B------:R-:W-:Y:S02]  /*0240*/  LOP3.LUT R12, R12, 0xffffffe0, RZ, 0xc0, !PT ;  /* 0xffffffe00c0c7812 */ /* 0x000fe400078ec0ff */
[----:B0-----:R-:W-:Y:S02]  /*0250*/  SHF.R.S32.HI R9, RZ, 0x1f, R2 ;  /* 0x0000001fff097819 */ /* 0x001fe40000011402 */
[----:B------:R-:W-:Y:S01]  /*0260*/  IMAD.HI R16, R11, -0x6db6db6d, R10 ;  /* 0x924924930b107827 */ /* 0x000fe200078e020a */
[C---:B------:R-:W-:Y:S02]  /*0270*/  IADD3 R12, PT, PT, R13.reuse, -R12, RZ ;  /* 0x8000000c0d0c7210 */ /* 0x040fe40007ffe0ff */
[----:B------:R-:W-:Y:S01]  /*0280*/  SHF.R.U32.HI R15, RZ, 0x1f, R14 ;  /* 0x0000001fff0f7819 */ /* 0x000fe2000001160e */
[----:B------:R-:W-:Y:S01]  /*0290*/  IMAD R10, R13, -0x3, R0 ;  /* 0xfffffffd0d0a7824 */ /* 0x000fe200078e0200 */
[----:B------:R-:W-:-:S02]  /*02a0*/  SHF.R.U32.HI R5, RZ, 0x1f, R16 ;  /* 0x0000001fff057819 */ /* 0x000fc40000011610 */
[----:B------:R-:W-:Y:S02]  /*02b0*/  LEA.HI R9, R9, R2, RZ, 0x5 ;  /* 0x0000000209097211 */ /* 0x000fe400078f28ff */
[----:B------:R-:W-:Y:S01]  /*02c0*/  LEA.HI.SX32 R5, R16, R5, 0x1b ;  /* 0x0000000510057211 */ /* 0x000fe200078fdaff */
[C---:B------:R-:W-:Y:S01]  /*02d0*/  ISETP.NE.AND P1, PT, R10.reuse, 0x2, PT ;  /* 0x000000020a00780c */ /* 0x040fe20003f25270 */
[C---:B------:R-:W-:Y:S01]  /*02e0*/  ISETP.NE.AND P0, PT, R10.reuse, 0x1, PT ;  /* 0x000000010a00780c */ /* 0x040fe20003f05270 */
[----:B------:R-:W-:Y:S02]  /*02f0*/  ISETP.NE.AND P2, PT, R10, RZ, PT ;  /* 0x000000ff0a00720c */ /* 0x000fe40003f45270 */
[----:B------:R-:W-:Y:S01]  /*0300*/  IMAD R10, R5, -0x38, R11 ;  /* 0xffffffc8050a7824 */ /* 0x000fe200078e020b */
[----:B------:R-:W-:Y:S01]  /*0310*/  ISETP.GE.AND P4, PT, R12, 0x10, PT ;  /* 0x000000100c00780c */ /* 0x000fe20003f86270 */
[----:B------:R-:W-:Y:S01]  /*0320*/  LEA.HI.SX32 R15, R14, R15, 0x16 ;  /* 0x0000000f0e0f7211 */ /* 0x000fe200078fb2ff */
[----:B------:R-:W0:Y:S01]  /*0330*/  LDC.64 R4, c[0x0][0x388] ;  /* 0x0000e200ff047b82 */ /* 0x000e220000000a00 */
[----:B------:R-:W-:Y:S01]  /*0340*/  IADD3 R8, PT, PT, -R12, 0x1f, RZ ;  /* 0x0000001f0c087810 */ /* 0x000fe20007ffe1ff */
[----:B------:R-:W-:Y:S01]  /*0350*/  ISETP.GE.AND P3, PT, R10, 0x1c, PT ;  /* 0x0000001c0a00780c */ /* 0x000fe20003f66270 */
[----:B------:R-:W-:-:S02]  /*0360*/  LOP3.LUT R9, R9, 0xffffffe0, RZ, 0xc0, !PT ;  /* 0xffffffe009097812 */ /* 0x000fc400078ec0ff */
[----:B------:R-:W-:Y:S02]  /*0370*/  I2FP.F32.S32 R13, R15 ;  /* 0x0000000f000d7245 */ /* 0x000fe40000201400 */
[----:B------:R-:W-:Y:S02]  /*0380*/  IADD3 R15, PT, PT, -R15, 0xf, RZ ;  /* 0x0000000f0f0f7810 */ /* 0x000fe40007ffe1ff */
[----:B------:R-:W-:Y:S02]  /*0390*/  IADD3 R11, PT, PT, -R10, 0x37, RZ ;  /* 0x000000370a0b7810 */ /* 0x000fe40007ffe1ff */
[----:B------:R-:W-:Y:S02]  /*03a0*/  I2FP.F32.U32 R8, R8 ;  /* 0x0000000800087245 */ /* 0x000fe40000201000 */
[----:B------:R-:W-:Y:S02]  /*03b0*/  IADD3 R9, PT, PT, R2, -R9, RZ ;  /* 0x8000000902097210 */ /* 0x000fe40007ffe0ff */
[----:B------:R-:W-:-:S02]  /*03c0*/  I2FP.F32.S32 R15, R15 ;  /* 0x0000000f000f7245 */ /* 0x000fc40000201400 */
[----:B------:R-:W-:Y:S01]  /*03d0*/  I2FP.F32.S32 R12, R12 ;  /* 0x0000000c000c7245 */ /* 0x000fe20000201400 */
[----:B------:R-:W-:Y:S01]  /*03e0*/  @P4 FADD R12, -R8, 31 ;  /* 0x41f80000080c4421 */ /* 0x000fe20000000100 */
[----:B------:R-:W-:Y:S01]  /*03f0*/  I2FP.F32.U32 R11, R11 ;  /* 0x0000000b000b7245 */ /* 0x000fe20000201000 */
[----:B------:R-:W-:Y:S01]  /*0400*/  @P5 FADD R13, -R15, 15 ;  /* 0x417000000f0d5421 */ /* 0x000fe20000000100 */
[----:B------:R-:W-:Y:S01]  /*0410*/  ISETP.GE.AND P4, PT, R9, 0x10, PT ;  /* 0x000000100900780c */ /* 0x000fe20003f86270 */
[----:B------:R-:W-:Y:S01]  /*0420*/  I2FP.F32.S32 R17, R10 ;  /* 0x0000000a00117245 */ /* 0x000fe20000201400 */
[----:B------:R-:W-:Y:S01]  /*0430*/  ISETP.NE.AND P5, PT, R7, 0x1, PT ;  /* 0x000000010700780c */ /* 0x000fe20003fa5270 */
[----:B------:R-:W-:Y:S01]  /*0440*/  @P3 FADD R17, -R11, 55 ;  /* 0x425c00000b113421 */ /* 0x000fe20000000100 */
[----:B------:R-:W-:Y:S01]  /*0450*/  IADD3 R2, PT, PT, -R9, 0x1f, RZ ;  /* 0x0000001f09027810 */ /* 0x000fe20007ffe1ff */
[----:B------:R-:W-:Y:S01]  /*0460*/  ISETP.NE.AND P3, PT, R7, 0x2, PT ;  /* 0x000000020700780c */ /* 0x000fe20003f65270 */
[----:B------:R-:W-:Y:S01]  /*0470*/  FSEL R8, R13, RZ, !P2 ;  /* 0x000000ff0d087208 */ /* 0x000fe20005000000 */
[----:B------:R-:W-:Y:S01]  /*0480*/  ISETP.NE.AND P6, PT, R7, RZ, PT ;  /* 0x000000ff0700720c */ /* 0x000fe20003fc5270 */
[----:B------:R-:W-:Y:S01]  /*0490*/  I2FP.F32.S32 R9, R9 ;  /* 0x0000000900097245 */ /* 0x000fe20000201400 */
[----:B0-----:R-:W-:Y:S01]  /*04a0*/  IMAD.WIDE R4, R0, 0x4, R4 ;  /* 0x0000000400047825 */ /* 0x001fe200078e0204 */
[----:B------:R-:W-:Y:S01]  /*04b0*/  I2FP.F32.U32 R2, R2 ;  /* 0x0000000200027245 */ /* 0x000fe20000201000 */
[----:B------:R-:W-:-:S04]  /*04c0*/  FSEL R16, R17, R8, !P0 ;  /* 0x0000000811107208 */ /* 0x000fc80004000000 */
[----:B------:R-:W-:Y:S01]  /*04d0*/  @P4 FADD R9, -R2, 31 ;  /* 0x41f8000002094421 */ /* 0x000fe20000000100 */
[----:B------:R-:W-:Y:S01]  /*04e0*/  @P5 FSEL R17, R13, RZ, !P6 ;  /* 0x000000ff0d115208 */ /* 0x000fe20007000000 */
[----:B--2---:R-:W-:Y:S02]  /*04f0*/  @!P1 FADD R16, R3, R12 ;  /* 0x0000000c03109221 */ /* 0x004fe40000000000 */
[----:B---3--:R-:W-:-:S05]  /*0500*/  @!P3 FADD R17, R6, R9 ;  /* 0x000000090611b221 */ /* 0x008fca0000000000 */
[----:B-1----:R-:W-:Y:S01]  /*0510*/  STG.E.64 desc[UR4][R4.64], R16 ;  /* 0x0000001004007986 */ /* 0x002fe2000c101b04 */
[----:B------:R-:W-:Y:S05]  /*0520*/  EXIT ;  /* 0x000000000000794d */ /* 0x000fea0003800000 */
.L_x_0:
[----:B------:R-:W-:-:S00]  /*0530*/  BRA `(.L_x_0) ;  /* 0xfffffffc00fc7947 */ /* 0x000fc0000383ffff */
[----:B------:R-:W-:-:S00]  /*0540*/  NOP ;  /* 0x0000000000007918 */ /* 0x000fc00000000000 */
        /* <DEDUP_REMOVED lines=11> */
.L_x_1:


//--------------------- .nv.shared.reserved.0     --------------------------
	.section	.nv.shared.reserved.0,"aw",@nobits
	.weak		__nv_reservedSMEM_offset_0_alias
	.size		__nv_reservedSMEM_offset_0_alias, 0, 64
	.other		__nv_reservedSMEM_offset_0_alias,@"STO_CUDA_RESERVED_SHARED STV_DEFAULT"
__nv_reservedSMEM_offset_0_alias:
	.zero		0
	.zero		64


//--------------------- .nv.constant0.triton_poi_fused_add_copy_1 --------------------------
	.section	.nv.constant0.triton_poi_fused_add_copy_1,"a",@progbits
	.sectionflags	@""
	.align	4
.nv.constant0.triton_poi_fused_add_copy_1:
	.zero		928


//--------------------- SYMBOLS --------------------------

	.type		.nv.reservedSmem.offset0,@object
	.size		.nv.reservedSmem.offset0,0x4
